	.headerflags	@"EF_CUDA_TEXMODE_UNIFIED EF_CUDA_64BIT_ADDRESS EF_CUDA_ACCELERATORS EF_CUDA_SM90 EF_CUDA_VIRTUAL_SM(EF_CUDA_SM90)"
	.elftype	@"ET_EXEC"


//--------------------- .nv.info                  --------------------------
	.section	.nv.info,"",@"SHT_CUDA_INFO"
	.align	4


	//----- nvinfo : EIATTR_REGCOUNT
	.align		4
        /*0000*/ 	.byte	0x04, 0x2f
        /*0002*/ 	.short	(.L_1 - .L_0)
	.align		4
.L_0:
        /*0004*/ 	.word	index@(triton_mm)
        /*0008*/ 	.word	0x0000005e


	//----- nvinfo : EIATTR_MIN_STACK_SIZE
	.align		4
.L_1:
        /*000c*/ 	.byte	0x04, 0x12
        /*000e*/ 	.short	(.L_3 - .L_2)
	.align		4
.L_2:
        /*0010*/ 	.word	index@(triton_mm)
        /*0014*/ 	.word	0x00000000


	//----- nvinfo : EIATTR_FRAME_SIZE
	.align		4
.L_3:
        /*0018*/ 	.byte	0x04, 0x11
        /*001a*/ 	.short	(.L_5 - .L_4)
	.align		4
.L_4:
        /*001c*/ 	.word	index@(triton_mm)
        /*0020*/ 	.word	0x00000000


	//----- nvinfo : EIATTR_MIN_STACK_SIZE
	.align		4
.L_5:
        /*0024*/ 	.byte	0x04, 0x12
        /*0026*/ 	.short	(.L_7 - .L_6)
	.align		4
.L_6:
        /*0028*/ 	.word	index@(triton_mm)
        /*002c*/ 	.word	0x00000000
.L_7:


//--------------------- .nv.info.triton_mm        --------------------------
	.section	.nv.info.triton_mm,"",@"SHT_CUDA_INFO"
	.sectionflags	@""
	.align	4


	//----- nvinfo : EIATTR_CUDA_API_VERSION
	.align		4
        /*0000*/ 	.byte	0x04, 0x37
        /*0002*/ 	.short	(.L_9 - .L_8)
.L_8:
        /*0004*/ 	.word	0x0000007c


	//----- nvinfo : EIATTR_KPARAM_INFO
	.align		4
.L_9:
        /*0008*/ 	.byte	0x04, 0x17
        /*000a*/ 	.short	(.L_11 - .L_10)
.L_10:
        /*000c*/ 	.word	0x00000000
        /*0010*/ 	.short	0x0003
        /*0012*/ 	.short	0x0018
        /*0014*/ 	.byte	0x00, 0xf0, 0x11, 0x00


	//----- nvinfo : EIATTR_KPARAM_INFO
	.align		4
.L_11:
        /*0018*/ 	.byte	0x04, 0x17
        /*001a*/ 	.short	(.L_13 - .L_12)
.L_12:
        /*001c*/ 	.word	0x00000000
        /*0020*/ 	.short	0x0002
        /*0022*/ 	.short	0x0010
        /*0024*/ 	.byte	0x00, 0xf0, 0x21, 0x00


	//----- nvinfo : EIATTR_KPARAM_INFO
	.align		4
.L_13:
        /*0028*/ 	.byte	0x04, 0x17
        /*002a*/ 	.short	(.L_15 - .L_14)
.L_14:
        /*002c*/ 	.word	0x00000000
        /*0030*/ 	.short	0x0001
        /*0032*/ 	.short	0x0008
        /*0034*/ 	.byte	0x00, 0xf0, 0x21, 0x00


	//----- nvinfo : EIATTR_KPARAM_INFO
	.align		4
.L_15:
        /*0038*/ 	.byte	0x04, 0x17
        /*003a*/ 	.short	(.L_17 - .L_16)
.L_16:
        /*003c*/ 	.word	0x00000000
        /*0040*/ 	.short	0x0000
        /*0042*/ 	.short	0x0000
        /*0044*/ 	.byte	0x00, 0xf0, 0x21, 0x00


	//----- nvinfo : EIATTR_SPARSE_MMA_MASK
	.align		4
.L_17:
        /*0048*/ 	.byte	0x03, 0x50
        /*004a*/ 	.short	0x0000


	//----- nvinfo : EIATTR_MAXREG_COUNT
	.align		4
        /*004c*/ 	.byte	0x03, 0x1b
        /*004e*/ 	.short	0x00ff


	//----- nvinfo : EIATTR_COOP_GROUP_MASK_REGIDS
	.align		4
        /*0050*/ 	.byte	0x04, 0x29
        /*0052*/ 	.short	(.L_19 - .L_18)


	//   ....[0]....
.L_18:
        /*0054*/ 	.word	0xffffffff


	//----- nvinfo : EIATTR_COOP_GROUP_INSTR_OFFSETS
	.align		4
.L_19:
        /*0058*/ 	.byte	0x04, 0x28
        /*005a*/ 	.short	(.L_21 - .L_20)


	//   ....[0]....
.L_20:
        /*005c*/ 	.word	0x00000b90


	//----- nvinfo : EIATTR_EXIT_INSTR_OFFSETS
	.align		4
.L_21:
        /*0060*/ 	.byte	0x04, 0x1c
        /*0062*/ 	.short	(.L_23 - .L_22)


	//   ....[0]....
.L_22:
        /*0064*/ 	.word	0x00000040


	//   ....[1]....
        /*0068*/ 	.word	0x00001600


	//   ....[2]....
        /*006c*/ 	.word	0x00001650


	//----- nvinfo : EIATTR_MAX_THREADS
	.align		4
.L_23:
        /*0070*/ 	.byte	0x04, 0x05
        /*0072*/ 	.short	(.L_25 - .L_24)
.L_24:
        /*0074*/ 	.word	0x00000100
        /*0078*/ 	.word	0x00000001
        /*007c*/ 	.word	0x00000001


	//----- nvinfo : EIATTR_CBANK_PARAM_SIZE
	.align		4
.L_25:
        /*0080*/ 	.byte	0x03, 0x19
        /*0082*/ 	.short	0x001c


	//----- nvinfo : EIATTR_PARAM_CBANK
	.align		4
        /*0084*/ 	.byte	0x04, 0x0a
        /*0086*/ 	.short	(.L_27 - .L_26)
	.align		4
.L_26:
        /*0088*/ 	.word	index@(.nv.constant0.triton_mm)
        /*008c*/ 	.short	0x0210
        /*008e*/ 	.short	0x001c


	//----- nvinfo : EIATTR_SW_WAR
	.align		4
.L_27:
        /*0090*/ 	.byte	0x04, 0x36
        /*0092*/ 	.short	(.L_29 - .L_28)
.L_28:
        /*0094*/ 	.word	0x00000008
.L_29:


//--------------------- .nv.callgraph             --------------------------
	.section	.nv.callgraph,"",@"SHT_CUDA_CALLGRAPH"
	.align	4
	.sectionentsize	8
	.align		4
        /*0000*/ 	.word	0x00000000
	.align		4
        /*0004*/ 	.word	0xffffffff
	.align		4
        /*0008*/ 	.word	0x00000000
	.align		4
        /*000c*/ 	.word	0xfffffffe
	.align		4
        /*0010*/ 	.word	0x00000000
	.align		4
        /*0014*/ 	.word	0xfffffffd
	.align		4
        /*0018*/ 	.word	0x00000000
	.align		4
        /*001c*/ 	.word	0xfffffffc


//--------------------- .text.triton_mm           --------------------------
	.section	.text.triton_mm,"ax",@progbits
	.sectionflags	@"SHF_BARRIERS=1"
	.align	128
        .global         triton_mm
        .type           triton_mm,@function
        .size           triton_mm,(.L_x_2 - triton_mm)
        .other          triton_mm,@"STO_CUDA_ENTRY STV_DEFAULT"
triton_mm:
.text.triton_mm:
[----:B------:R-:W1:Y:S02]  /*0000*/  LDC R1, c[0x0][0x28] ;  /* 0x00000a00ff017b82 */ /* 0x000e640000000800 */
[----:B------:R-:W2:Y:S02]  /*0010*/  LDC R0, c[0x0][0x228] ;  /* 0x00008a00ff007b82 */ /* 0x000ea40000000800 */
[----:B--2---:R-:W-:-:S05]  /*0020*/  IMAD R2, R0, 0xc00, RZ ;  /* 0x00000c0000027824 */ /* 0x004fca00078e02ff */
[----:B------:R-:W-:-:S13]  /*0030*/  ISETP.NE.AND P0, PT, R2, RZ, PT ;  /* 0x000000ff0200720c */ /* 0x000fda0003f05270 */
[----:B------:R-:W-:Y:S05]  /*0040*/  @!P0 EXIT ;  /* 0x000000000000894d */ /* 0x000fea0003800000 */
[----:B------:R-:W2:Y:S01]  /*0050*/  S2R R10, SR_CTAID.X ;  /* 0x00000000000a7919 */ /* 0x000ea20000002500 */
[----:B------:R-:W-:Y:S01]  /*0060*/  VIADD R2, R0, 0x7f ;  /* 0x0000007f00027836 */ /* 0x000fe20000000000 */
[----:B------:R-:W-:Y:S01]  /*0070*/  IABS R18, R0 ;  /* 0x0000000000127213 */ /* 0x000fe20000000000 */
[----:B------:R-:W3:Y:S01]  /*0080*/  S2UR UR5, SR_CgaCtaId ;  /* 0x00000000000579c3 */ /* 0x000ee20000008800 */
[----:B------:R-:W-:Y:S01]  /*0090*/  UMOV UR4, 0x400 ;  /* 0x0000040000047882 */ /* 0x000fe20000000000 */
[----:B------:R-:W-:Y:S01]  /*00a0*/  ULDC.64 UR16, c[0x0][0x208] ;  /* 0x0000820000107ab9 */ /* 0x000fe20000000a00 */
[----:B------:R-:W-:Y:S02]  /*00b0*/  SHF.R.S32.HI R3, RZ, 0x1f, R2 ;  /* 0x0000001fff037819 */ /* 0x000fe40000011402 */
[----:B------:R-:W-:Y:S02]  /*00c0*/  CS2R R24, SRZ ;  /* 0x0000000000187805 */ /* 0x000fe4000001ff00 */
[----:B------:R-:W-:-:S02]  /*00d0*/  CS2R R26, SRZ ;  /* 0x00000000001a7805 */ /* 0x000fc4000001ff00 */
[----:B------:R-:W-:Y:S02]  /*00e0*/  CS2R R28, SRZ ;  /* 0x00000000001c7805 */ /* 0x000fe4000001ff00 */
[----:B------:R-:W-:Y:S02]  /*00f0*/  LEA.HI R3, R3, R2, RZ, 0x7 ;  /* 0x0000000203037211 */ /* 0x000fe400078f38ff */
[----:B------:R-:W-:Y:S02]  /*0100*/  CS2R R30, SRZ ;  /* 0x00000000001e7805 */ /* 0x000fe4000001ff00 */
[----:B------:R-:W-:Y:S02]  /*0110*/  CS2R R32, SRZ ;  /* 0x0000000000207805 */ /* 0x000fe4000001ff00 */
[----:B------:R-:W-:Y:S02]  /*0120*/  CS2R R34, SRZ ;  /* 0x0000000000227805 */ /* 0x000fe4000001ff00 */
[----:B------:R-:W-:-:S02]  /*0130*/  CS2R R36, SRZ ;  /* 0x0000000000247805 */ /* 0x000fc4000001ff00 */
[----:B------:R-:W-:Y:S02]  /*0140*/  CS2R R38, SRZ ;  /* 0x0000000000267805 */ /* 0x000fe4000001ff00 */
[----:B------:R-:W-:Y:S02]  /*0150*/  CS2R R40, SRZ ;  /* 0x0000000000287805 */ /* 0x000fe4000001ff00 */
        /* <DEDUP_REMOVED lines=9> */
[----:B------:R-:W-:Y:S01]  /*01f0*/  CS2R R60, SRZ ;  /* 0x00000000003c7805 */ /* 0x000fe2000001ff00 */
[----:B---3--:R-:W-:Y:S01]  /*0200*/  UPRMT UR5, UR5, 0x654, UR4 ;  /* 0x0000065405057896 */ /* 0x008fe20008000004 */
[----:B------:R-:W-:-:S02]  /*0210*/  CS2R R62, SRZ ;  /* 0x00000000003e7805 */ /* 0x000fc4000001ff00 */
[----:B------:R-:W-:Y:S02]  /*0220*/  CS2R R64, SRZ ;  /* 0x0000000000407805 */ /* 0x000fe4000001ff00 */
[----:B------:R-:W-:Y:S02]  /*0230*/  CS2R R66, SRZ ;  /* 0x0000000000427805 */ /* 0x000fe4000001ff00 */
[----:B------:R-:W-:Y:S01]  /*0240*/  CS2R R68, SRZ ;  /* 0x0000000000447805 */ /* 0x000fe2000001ff00 */
[C---:B--2---:R-:W-:Y:S01]  /*0250*/  IMAD.HI R4, R10.reuse, 0x2aaaaaab, RZ ;  /* 0x2aaaaaab0a047827 */ /* 0x044fe200078e02ff */
[----:B------:R-:W-:Y:S02]  /*0260*/  IABS R11, R10 ;  /* 0x0000000a000b7213 */ /* 0x000fe40000000000 */
[----:B------:R-:W-:Y:S02]  /*0270*/  CS2R R70, SRZ ;  /* 0x0000000000467805 */ /* 0x000fe4000001ff00 */
[----:B------:R-:W-:-:S02]  /*0280*/  ISETP.GE.AND P1, PT, R10, RZ, PT ;  /* 0x000000ff0a00720c */ /* 0x000fc40003f26270 */
[----:B------:R-:W-:Y:S02]  /*0290*/  CS2R R72, SRZ ;  /* 0x0000000000487805 */ /* 0x000fe4000001ff00 */
[----:B------:R-:W-:Y:S02]  /*02a0*/  SHF.R.U32.HI R5, RZ, 0x1f, R4 ;  /* 0x0000001fff057819 */ /* 0x000fe40000011604 */
[----:B------:R-:W-:Y:S02]  /*02b0*/  CS2R R74, SRZ ;  /* 0x00000000004a7805 */ /* 0x000fe4000001ff00 */
[----:B------:R-:W-:Y:S02]  /*02c0*/  CS2R R76, SRZ ;  /* 0x00000000004c7805 */ /* 0x000fe4000001ff00 */
[----:B------:R-:W-:Y:S02]  /*02d0*/  CS2R R78, SRZ ;  /* 0x00000000004e7805 */ /* 0x000fe4000001ff00 */
[----:B------:R-:W-:-:S02]  /*02e0*/  LEA.HI.SX32 R5, R4, R5, 0x1b ;  /* 0x0000000504057211 */ /* 0x000fc400078fdaff */
[----:B------:R-:W-:Y:S02]  /*02f0*/  CS2R R80, SRZ ;  /* 0x0000000000507805 */ /* 0x000fe4000001ff00 */
[----:B------:R-:W-:Y:S02]  /*0300*/  CS2R R82, SRZ ;  /* 0x0000000000527805 */ /* 0x000fe4000001ff00 */
[----:B------:R-:W-:Y:S02]  /*0310*/  CS2R R84, SRZ ;  /* 0x0000000000547805 */ /* 0x000fe4000001ff00 */
[----:B------:R-:W-:Y:S01]  /*0320*/  CS2R R86, SRZ ;  /* 0x0000000000567805 */ /* 0x000fe2000001ff00 */
[----:B------:R-:W-:Y:S01]  /*0330*/  IMAD.SHL.U32 R4, R5, 0x8, RZ ;  /* 0x0000000805047824 */ /* 0x000fe200078e00ff */
[----:B------:R-:W-:Y:S01]  /*0340*/  UMOV UR4, URZ ;  /* 0x0000003f00047c82 */ /* 0x000fe20008000000 */
[----:B------:R-:W-:-:S03]  /*0350*/  UMOV UR14, 0xffffffff ;  /* 0xffffffff000e7882 */ /* 0x000fc60000000000 */
[----:B------:R-:W-:-:S04]  /*0360*/  LEA.HI.SX32 R3, R3, -R4, 0x19 ;  /* 0x8000000403037211 */ /* 0x000fc800078fcaff */
[----:B------:R-:W-:-:S04]  /*0370*/  VIMNMX R6, R3, 0x8, PT ;  /* 0x0000000803067848 */ /* 0x000fc80003fe0100 */
[-C--:B------:R-:W-:Y:S02]  /*0380*/  IABS R13, R6.reuse ;  /* 0x00000006000d7213 */ /* 0x080fe40000000000 */
[----:B------:R-:W-:Y:S02]  /*0390*/  IABS R12, R6 ;  /* 0x00000006000c7213 */ /* 0x000fe40000000000 */
[----:B------:R-:W2:Y:S03]  /*03a0*/  I2F.RP R7, R13 ;  /* 0x0000000d00077306 */ /* 0x000ea60000209400 */
[----:B------:R-:W-:-:S05]  /*03b0*/  IMAD.MOV R15, RZ, RZ, -R12 ;  /* 0x000000ffff0f7224 */ /* 0x000fca00078e0a0c */
[----:B--2---:R-:W2:Y:S02]  /*03c0*/  MUFU.RCP R7, R7 ;  /* 0x0000000700077308 */ /* 0x004ea40000001000 */
[----:B--2---:R-:W-:Y:S02]  /*03d0*/  VIADD R2, R7, 0xffffffe ;  /* 0x0ffffffe07027836 */ /* 0x004fe40000000000 */
[----:B------:R-:W2:Y:S04]  /*03e0*/  S2R R7, SR_TID.X ;  /* 0x0000000000077919 */ /* 0x000ea80000002100 */
[----:B------:R3:W4:Y:S02]  /*03f0*/  F2I.FTZ.U32.TRUNC.NTZ R3, R2 ;  /* 0x0000000200037305 */ /* 0x000724000021f000 */
[----:B---3--:R-:W-:-:S02]  /*0400*/  IMAD.MOV.U32 R2, RZ, RZ, RZ ;  /* 0x000000ffff027224 */ /* 0x008fc400078e00ff */
[----:B----4-:R-:W-:-:S04]  /*0410*/  IMAD.MOV R8, RZ, RZ, -R3 ;  /* 0x000000ffff087224 */ /* 0x010fc800078e0a03 */
[----:B------:R-:W-:-:S04]  /*0420*/  IMAD R9, R8, R13, RZ ;  /* 0x0000000d08097224 */ /* 0x000fc800078e02ff */
[----:B------:R-:W-:Y:S02]  /*0430*/  IMAD.HI.U32 R8, R3, R9, R2 ;  /* 0x0000000903087227 */ /* 0x000fe400078e0002 */
[----:B------:R-:W3:Y:S02]  /*0440*/  I2F.RP R9, R18 ;  /* 0x0000001200097306 */ /* 0x000ee40000209400 */
[----:B------:R-:W-:Y:S02]  /*0450*/  IMAD.MOV.U32 R3, RZ, RZ, R11 ;  /* 0x000000ffff037224 */ /* 0x000fe400078e000b */
[----:B------:R-:W-:Y:S01]  /*0460*/  IMAD R11, R5, -0xc0, R10 ;  /* 0xffffff40050b7824 */ /* 0x000fe200078e020a */
[----:B------:R-:W-:Y:S01]  /*0470*/  LOP3.LUT R5, RZ, R6, RZ, 0x33, !PT ;  /* 0x00000006ff057212 */ /* 0x000fe200078e33ff */
[----:B------:R-:W-:Y:S01]  /*0480*/  IMAD.HI.U32 R2, R8, R3, RZ ;  /* 0x0000000308027227 */ /* 0x000fe200078e00ff */
[----:B--2---:R-:W-:Y:S02]  /*0490*/  SHF.R.U32.HI R12, RZ, 0x2, R7 ;  /* 0x00000002ff0c7819 */ /* 0x004fe40000011607 */
[----:B------:R-:W-:Y:S01]  /*04a0*/  IABS R17, R11 ;  /* 0x0000000b00117213 */ /* 0x000fe20000000000 */
[----:B------:R-:W-:Y:S01]  /*04b0*/  IMAD R2, R2, R15, R3 ;  /* 0x0000000f02027224 */ /* 0x000fe200078e0203 */
[----:B------:R-:W-:-:S03]  /*04c0*/  SGXT.U32 R12, R12, 0x6 ;  /* 0x000000060c0c781a */ /* 0x000fc60000000000 */
[----:B------:R-:W-:Y:S01]  /*04d0*/  IMAD.HI.U32 R8, R8, R17, RZ ;  /* 0x0000001108087227 */ /* 0x000fe200078e00ff */
[----:B------:R-:W-:Y:S01]  /*04e0*/  ISETP.GT.U32.AND P0, PT, R13, R2, PT ;  /* 0x000000020d00720c */ /* 0x000fe20003f04070 */
[----:B---3--:R-:W2:Y:S02]  /*04f0*/  MUFU.RCP R9, R9 ;  /* 0x0000000900097308 */ /* 0x008ea40000001000 */
[----:B------:R-:W-:-:S05]  /*0500*/  IMAD R10, R8, R15, R17 ;  /* 0x0000000f080a7224 */ /* 0x000fca00078e0211 */
[----:B------:R-:W-:-:S05]  /*0510*/  ISETP.GT.U32.AND P2, PT, R13, R10, PT ;  /* 0x0000000a0d00720c */ /* 0x000fca0003f44070 */
[----:B------:R-:W-:Y:S02]  /*0520*/  @!P0 IMAD.IADD R2, R2, 0x1, -R13 ;  /* 0x0000000102028824 */ /* 0x000fe400078e0a0d */
[----:B--2---:R-:W-:-:S03]  /*0530*/  VIADD R3, R9, 0xffffffe ;  /* 0x0ffffffe09037836 */ /* 0x004fc60000000000 */
[----:B------:R-:W-:-:S03]  /*0540*/  ISETP.GT.U32.AND P0, PT, R13, R2, PT ;  /* 0x000000020d00720c */ /* 0x000fc60003f04070 */
[----:B------:R-:W-:Y:S01]  /*0550*/  @!P2 IMAD.IADD R10, R10, 0x1, -R13 ;  /* 0x000000010a0aa824 */ /* 0x000fe200078e0a0d */
[----:B------:R-:W2:Y:S01]  /*0560*/  F2I.FTZ.U32.TRUNC.NTZ R3, R3 ;  /* 0x0000000300037305 */ /* 0x000ea2000021f000 */
[----:B------:R-:W-:-:S08]  /*0570*/  @!P2 VIADD R8, R8, 0x1 ;  /* 0x000000010808a836 */ /* 0x000fd00000000000 */
[----:B------:R-:W-:Y:S01]  /*0580*/  @!P0 IMAD.IADD R2, R2, 0x1, -R13 ;  /* 0x0000000102028824 */ /* 0x000fe200078e0a0d */
[----:B------:R-:W-:Y:S02]  /*0590*/  ISETP.NE.AND P0, PT, R6, RZ, PT ;  /* 0x000000ff0600720c */ /* 0x000fe40003f05270 */
[----:B------:R-:W-:Y:S01]  /*05a0*/  LOP3.LUT R6, R11, R6, RZ, 0x3c, !PT ;  /* 0x000000060b067212 */ /* 0x000fe200078e3cff */
[----:B------:R-:W-:Y:S01]  /*05b0*/  @!P1 IMAD.MOV R2, RZ, RZ, -R2 ;  /* 0x000000ffff029224 */ /* 0x000fe200078e0a02 */
[----:B------:R-:W-:Y:S01]  /*05c0*/  ISETP.GE.U32.AND P1, PT, R10, R13, PT ;  /* 0x0000000d0a00720c */ /* 0x000fe20003f26070 */
[----:B--2---:R-:W-:Y:S01]  /*05d0*/  IMAD.MOV R15, RZ, RZ, -R3 ;  /* 0x000000ffff0f7224 */ /* 0x004fe200078e0a03 */
[----:B------:R-:W-:Y:S02]  /*05e0*/  ISETP.GE.AND P3, PT, R6, RZ, PT ;  /* 0x000000ff0600720c */ /* 0x000fe40003f66270 */
[----:B------:R-:W-:Y:S01]  /*05f0*/  SEL R9, R5, R2, !P0 ;  /* 0x0000000205097207 */ /* 0x000fe20004000000 */
[----:B------:R-:W-:Y:S01]  /*0600*/  IMAD R15, R15, R18, RZ ;  /* 0x000000120f0f7224 */ /* 0x000fe200078e02ff */
[----:B------:R-:W-:Y:S01]  /*0610*/  SHF.R.U32.HI R6, RZ, 0x4, R7 ;  /* 0x00000004ff067819 */ /* 0x000fe20000011607 */
[----:B------:R-:W-:-:S02]  /*0620*/  IMAD.MOV.U32 R2, RZ, RZ, RZ ;  /* 0x000000ffff027224 */ /* 0x000fc400078e00ff */
[----:B------:R-:W-:Y:S02]  /*0630*/  IMAD.IADD R9, R4, 0x1, R9 ;  /* 0x0000000104097824 */ /* 0x000fe400078e0209 */
[----:B------:R-:W-:-:S04]  /*0640*/  IMAD.HI.U32 R2, R3, R15, R2 ;  /* 0x0000000f03027227 */ /* 0x000fc800078e0002 */
[----:B------:R-:W-:Y:S02]  /*0650*/  IMAD.SHL.U32 R9, R9, 0x80, RZ ;  /* 0x0000008009097824 */ /* 0x000fe400078e00ff */
[----:B------:R-:W-:-:S03]  /*0660*/  @P1 VIADD R8, R8, 0x1 ;  /* 0x0000000108081836 */ /* 0x000fc60000000000 */
[----:B------:R-:W-:Y:S01]  /*0670*/  LOP3.LUT R14, R9, R12, RZ, 0xfc, !PT ;  /* 0x0000000c090e7212 */ /* 0x000fe200078efcff */
[----:B------:R-:W-:Y:S01]  /*0680*/  @!P3 IMAD.MOV R8, RZ, RZ, -R8 ;  /* 0x000000ffff08b224 */ /* 0x000fe200078e0a08 */
[----:B------:R-:W-:Y:S02]  /*0690*/  LOP3.LUT R21, R9, 0x40, R12, 0xfe, !PT ;  /* 0x0000004009157812 */ /* 0x000fe400078efe0c */
[----:B------:R-:W-:Y:S02]  /*06a0*/  IABS R4, R14 ;  /* 0x0000000e00047213 */ /* 0x000fe40000000000 */
[----:B------:R-:W-:Y:S02]  /*06b0*/  IABS R17, R21 ;  /* 0x0000001500117213 */ /* 0x000fe40000000000 */
[----:B------:R-:W-:Y:S01]  /*06c0*/  ISETP.GE.AND P3, PT, R21, RZ, PT ;  /* 0x000000ff1500720c */ /* 0x000fe20003f66270 */
[----:B------:R-:W-:Y:S01]  /*06d0*/  IMAD.MOV.U32 R15, RZ, RZ, R4 ;  /* 0x000000ffff0f7224 */ /* 0x000fe200078e0004 */
[----:B------:R-:W-:-:S03]  /*06e0*/  LOP3.LUT R4, R12, 0x40, RZ, 0xfc, !PT ;  /* 0x000000400c047812 */ /* 0x000fc600078efcff */
[----:B------:R-:W-:-:S04]  /*06f0*/  IMAD.HI.U32 R3, R2, R15, RZ ;  /* 0x0000000f02037227 */ /* 0x000fc800078e00ff */
[----:B------:R-:W-:-:S04]  /*0700*/  IMAD.HI.U32 R2, R2, R17, RZ ;  /* 0x0000001102027227 */ /* 0x000fc800078e00ff */
[----:B------:R-:W-:Y:S02]  /*0710*/  IMAD.MOV R3, RZ, RZ, -R3 ;  /* 0x000000ffff037224 */ /* 0x000fe400078e0a03 */
[----:B------:R-:W-:Y:S02]  /*0720*/  IMAD.MOV R2, RZ, RZ, -R2 ;  /* 0x000000ffff027224 */ /* 0x000fe400078e0a02 */
[C---:B------:R-:W-:Y:S01]  /*0730*/  IMAD R13, R18.reuse, R3, R15 ;  /* 0x00000003120d7224 */ /* 0x040fe200078e020f */
[----:B------:R-:W-:Y:S01]  /*0740*/  SEL R3, R5, R8, !P0 ;  /* 0x0000000805037207 */ /* 0x000fe20004000000 */
[----:B------:R-:W-:Y:S01]  /*0750*/  IMAD R16, R18, R2, R17 ;  /* 0x0000000212107224 */ /* 0x000fe200078e0211 */
[----:B------:R-:W-:Y:S01]  /*0760*/  SGXT.U32 R8, R6, 0x4 ;  /* 0x000000040608781a */ /* 0x000fe20000000000 */
[----:B------:R-:W-:Y:S01]  /*0770*/  IMAD.SHL.U32 R2, R7, 0x8, RZ ;  /* 0x0000000807027824 */ /* 0x000fe200078e00ff */
[C---:B------:R-:W-:Y:S01]  /*0780*/  ISETP.GT.U32.AND P1, PT, R18.reuse, R13, PT ;  /* 0x0000000d1200720c */ /* 0x040fe20003f24070 */
[----:B------:R-:W-:Y:S01]  /*0790*/  IMAD.SHL.U32 R3, R3, 0x80, RZ ;  /* 0x0000008003037824 */ /* 0x000fe200078e00ff */
[----:B------:R-:W-:-:S02]  /*07a0*/  ISETP.GT.U32.AND P2, PT, R18, R16, PT ;  /* 0x000000101200720c */ /* 0x000fc40003f44070 */
[----:B------:R-:W-:Y:S02]  /*07b0*/  LOP3.LUT R11, R2, 0x18, R7, 0x48, !PT ;  /* 0x00000018020b7812 */ /* 0x000fe400078e4807 */
[----:B------:R-:W-:Y:S02]  /*07c0*/  LOP3.LUT R20, R3, R12, RZ, 0xfc, !PT ;  /* 0x0000000c03147212 */ /* 0x000fe400078efcff */
[----:B------:R-:W-:Y:S01]  /*07d0*/  LOP3.LUT R19, R3, 0x40, R12, 0xfe, !PT ;  /* 0x0000004003137812 */ /* 0x000fe200078efe0c */
[--C-:B------:R-:W-:Y:S01]  /*07e0*/  IMAD R4, R4, 0x20, R11.reuse ;  /* 0x0000002004047824 */ /* 0x100fe200078e020b */
[----:B------:R-:W-:Y:S01]  /*07f0*/  LOP3.LUT R5, R9, R8, RZ, 0xfc, !PT ;  /* 0x0000000809057212 */ /* 0x000fe200078efcff */
[----:B------:R-:W-:Y:S02]  /*0800*/  IMAD R6, R12, 0x20, R11 ;  /* 0x000000200c067824 */ /* 0x000fe400078e020b */
[--C-:B------:R-:W-:Y:S01]  /*0810*/  @!P1 IMAD.IADD R13, R13, 0x1, -R18.reuse ;  /* 0x000000010d0d9824 */ /* 0x100fe200078e0a12 */
[----:B------:R-:W-:Y:S01]  /*0820*/  ISETP.GE.AND P1, PT, R14, RZ, PT ;  /* 0x000000ff0e00720c */ /* 0x000fe20003f26270 */
[----:B------:R-:W-:Y:S01]  /*0830*/  @!P2 IMAD.IADD R16, R16, 0x1, -R18 ;  /* 0x000000011010a824 */ /* 0x000fe200078e0a12 */
[----:B------:R-:W2:Y:S01]  /*0840*/  LDC.64 R10, c[0x0][0x210] ;  /* 0x00008400ff0a7b82 */ /* 0x000ea20000000a00 */
[----:B------:R-:W-:Y:S01]  /*0850*/  IMAD.HI R8, R20, 0x2aaaaaab, RZ ;  /* 0x2aaaaaab14087827 */ /* 0x000fe200078e02ff */
[----:B------:R-:W-:-:S02]  /*0860*/  ISETP.GT.U32.AND P0, PT, R18, R13, PT ;  /* 0x0000000d1200720c */ /* 0x000fc40003f04070 */
[----:B------:R-:W-:Y:S01]  /*0870*/  ISETP.GT.U32.AND P2, PT, R18, R16, PT ;  /* 0x000000101200720c */ /* 0x000fe20003f44070 */
[----:B------:R-:W-:Y:S01]  /*0880*/  IMAD.HI R12, R19, 0x2aaaaaab, RZ ;  /* 0x2aaaaaab130c7827 */ /* 0x000fe200078e02ff */
[----:B------:R-:W-:Y:S02]  /*0890*/  SHF.R.U32.HI R9, RZ, 0x1f, R8 ;  /* 0x0000001fff097819 */ /* 0x000fe40000011608 */
[----:B------:R-:W3:Y:S02]  /*08a0*/  LDC.64 R14, c[0x0][0x218] ;  /* 0x00008600ff0e7b82 */ /* 0x000ee40000000a00 */
[----:B------:R-:W-:Y:S02]  /*08b0*/  SHF.R.U32.HI R17, RZ, 0x1f, R12 ;  /* 0x0000001fff117819 */ /* 0x000fe4000001160c */
[----:B------:R-:W-:Y:S02]  /*08c0*/  LEA.HI R9, R8, R9, RZ, 0x17 ;  /* 0x0000000908097211 */ /* 0x000fe400078fb8ff */
[----:B------:R-:W-:Y:S01]  /*08d0*/  LOP3.LUT R8, R2, 0x18, RZ, 0xc0, !PT ;  /* 0x0000001802087812 */ /* 0x000fe200078ec0ff */
[--C-:B------:R-:W-:Y:S01]  /*08e0*/  @!P0 IMAD.IADD R13, R13, 0x1, -R18.reuse ;  /* 0x000000010d0d8824 */ /* 0x100fe200078e0a12 */
[----:B------:R-:W-:Y:S01]  /*08f0*/  ISETP.NE.AND P0, PT, R0, RZ, PT ;  /* 0x000000ff0000720c */ /* 0x000fe20003f05270 */
[----:B------:R-:W-:Y:S01]  /*0900*/  @!P2 IMAD.IADD R16, R16, 0x1, -R18 ;  /* 0x000000011010a824 */ /* 0x000fe200078e0a12 */
[----:B------:R-:W-:Y:S01]  /*0910*/  LEA.HI R18, R12, R17, RZ, 0x17 ;  /* 0x000000110c127211 */ /* 0x000fe200078fb8ff */
[----:B------:R-:W-:Y:S01]  /*0920*/  @!P1 IMAD.MOV R13, RZ, RZ, -R13 ;  /* 0x000000ffff0d9224 */ /* 0x000fe200078e0a0d */
[----:B------:R-:W-:Y:S01]  /*0930*/  LOP3.LUT R12, RZ, R0, RZ, 0x33, !PT ;  /* 0x00000000ff0c7212 */ /* 0x000fe200078e33ff */
[----:B------:R-:W-:-:S02]  /*0940*/  @!P3 IMAD.MOV R16, RZ, RZ, -R16 ;  /* 0x000000ffff10b224 */ /* 0x000fc400078e0a10 */
[----:B------:R-:W-:Y:S01]  /*0950*/  IMAD R17, R9, -0xc00, R20 ;  /* 0xfffff40009117824 */ /* 0x000fe200078e0214 */
[----:B------:R-:W-:Y:S01]  /*0960*/  SEL R23, R12, R13, !P0 ;  /* 0x0000000d0c177207 */ /* 0x000fe20004000000 */
[----:B------:R-:W-:Y:S01]  /*0970*/  IMAD R13, R18, -0xc00, R19 ;  /* 0xfffff400120d7824 */ /* 0x000fe200078e0213 */
[----:B------:R-:W-:Y:S01]  /*0980*/  SEL R9, R12, R16, !P0 ;  /* 0x000000100c097207 */ /* 0x000fe20004000000 */
[--C-:B------:R-:W-:Y:S02]  /*0990*/  IMAD R21, R17, 0xc00, R8.reuse ;  /* 0x00000c0011157824 */ /* 0x100fe400078e0208 */
[--C-:B------:R-:W-:Y:S02]  /*09a0*/  IMAD R17, R23, 0xc00, R8.reuse ;  /* 0x00000c0017117824 */ /* 0x100fe400078e0208 */
[--C-:B------:R-:W-:Y:S02]  /*09b0*/  IMAD R19, R9, 0xc00, R8.reuse ;  /* 0x00000c0009137824 */ /* 0x100fe400078e0208 */
[----:B------:R-:W-:-:S02]  /*09c0*/  IMAD R23, R13, 0xc00, R8 ;  /* 0x00000c000d177824 */ /* 0x000fc400078e0208 */
[----:B--2---:R-:W-:Y:S01]  /*09d0*/  IMAD.WIDE R8, R17, 0x2, R10 ;  /* 0x0000000211087825 */ /* 0x004fe200078e020a */
[----:B------:R-:W-:-:S03]  /*09e0*/  LEA R17, R6, UR5, 0x1 ;  /* 0x0000000506117c11 */ /* 0x000fc6000f8e08ff */
[----:B------:R-:W-:Y:S01]  /*09f0*/  IMAD.WIDE R10, R19, 0x2, R10 ;  /* 0x00000002130a7825 */ /* 0x000fe200078e020a */
[----:B------:R-:W-:Y:S01]  /*0a00*/  LEA R19, R4, UR5, 0x1 ;  /* 0x0000000504137c11 */ /* 0x000fe2000f8e08ff */
[----:B------:R-:W-:Y:S01]  /*0a10*/  @!PT LDS RZ, [RZ] ;  /* 0x00000000fffff984 */ /* 0x000fe20000000800 */
[----:B------:R-:W-:Y:S01]  /*0a20*/  @!PT LDS RZ, [RZ] ;  /* 0x00000000fffff984 */ /* 0x000fe20000000800 */
[----:B------:R-:W-:Y:S01]  /*0a30*/  @!PT LDS RZ, [RZ] ;  /* 0x00000000fffff984 */ /* 0x000fe20000000800 */
[----:B------:R-:W-:Y:S01]  /*0a40*/  LDGSTS.E.BYPASS.128 [R17], desc[UR16][R8.64] ;  /* 0x0000000008117fae */ /* 0x000fe2000b901c50 */
[----:B------:R-:W-:Y:S01]  /*0a50*/  IADD3 R18, P2, R8, 0x40, RZ ;  /* 0x0000004008127810 */ /* 0x000fe20007f5e0ff */
[--C-:B---3--:R-:W-:Y:S01]  /*0a60*/  IMAD.WIDE R12, R21, 0x2, R14.reuse ;  /* 0x00000002150c7825 */ /* 0x108fe200078e020e */
[----:B------:R-:W-:Y:S01]  /*0a70*/  IADD3 R20, P0, R10, 0x40, RZ ;  /* 0x000000400a147810 */ /* 0x000fe20007f1e0ff */
[----:B------:R3:W-:Y:S02]  /*0a80*/  LDGSTS.E.BYPASS.128 [R19], desc[UR16][R10.64] ;  /* 0x000000000a137fae */ /* 0x0007e4000b901c50 */
[----:B------:R-:W-:Y:S01]  /*0a90*/  IMAD.WIDE R14, R23, 0x2, R14 ;  /* 0x00000002170e7825 */ /* 0x000fe200078e020e */
[----:B------:R-:W-:Y:S01]  /*0aa0*/  IADD3 R22, P1, R12, 0x40, RZ ;  /* 0x000000400c167810 */ /* 0x000fe20007f3e0ff */
[----:B------:R-:W0:Y:S02]  /*0ab0*/  LDGDEPBAR ;  /* 0x00000000000079af */ /* 0x000e240000000000 */
[----:B------:R-:W-:Y:S01]  /*0ac0*/  IMAD.X R23, RZ, RZ, R11, P0 ;  /* 0x000000ffff177224 */ /* 0x000fe200000e060b */
[----:B------:R-:W-:Y:S01]  /*0ad0*/  IADD3 R88, P0, R14, 0x40, RZ ;  /* 0x000000400e587810 */ /* 0x000fe20007f1e0ff */
[----:B------:R4:W-:Y:S01]  /*0ae0*/  LDGSTS.E.BYPASS.128 [R17+0x4000], desc[UR16][R12.64] ;  /* 0x040000000c117fae */ /* 0x0009e2000b901c50 */
[----:B------:R-:W-:-:S02]  /*0af0*/  IMAD.X R21, RZ, RZ, R9, P2 ;  /* 0x000000ffff157224 */ /* 0x000fc400010e0609 */
[----:B------:R-:W-:Y:S01]  /*0b00*/  IMAD.X R89, RZ, RZ, R13, P1 ;  /* 0x000000ffff597224 */ /* 0x000fe200008e060d */
[----:B------:R2:W-:Y:S01]  /*0b10*/  LDGSTS.E.BYPASS.128 [R19+0x4000], desc[UR16][R14.64] ;  /* 0x040000000e137fae */ /* 0x0005e2000b901c50 */
[----:B---3--:R-:W-:Y:S01]  /*0b20*/  SHF.R.U32.HI R11, RZ, 0x4, R7 ;  /* 0x00000004ff0b7819 */ /* 0x008fe20000011607 */
[----:B------:R-:W-:Y:S01]  /*0b30*/  IMAD.X R91, RZ, RZ, R15, P0 ;  /* 0x000000ffff5b7224 */ /* 0x000fe200000e060f */
[----:B------:R-:W-:Y:S01]  /*0b40*/  SHF.R.U32.HI R10, RZ, 0x5, R7 ;  /* 0x00000005ff0a7819 */ /* 0x000fe20000011607 */
[----:B------:R-:W0:Y:S01]  /*0b50*/  LDGDEPBAR ;  /* 0x00000000000079af */ /* 0x000e220000000000 */
[----:B------:R-:W-:Y:S01]  /*0b60*/  IMAD.MOV.U32 R16, RZ, RZ, RZ ;  /* 0x000000ffff107224 */ /* 0x000fe200078e00ff */
[----:B------:R-:W-:Y:S02]  /*0b70*/  SGXT.U32 R11, R11, 0x1 ;  /* 0x000000010b0b781a */ /* 0x000fe40000000000 */
[----:B----4-:R-:W-:-:S07]  /*0b80*/  LOP3.LUT R12, R10, 0x7fffffc, RZ, 0xc0, !PT ;  /* 0x07fffffc0a0c7812 */ /* 0x010fce00078ec0ff */
.L_x_0:
[----:B--2---:R-:W2:Y:S01]  /*0b90*/  SHFL.IDX PT, R8, R12, RZ, 0x1f ;  /* 0x00001fff0c087589 */ /* 0x004ea200000e0000 */
[----:B------:R-:W-:Y:S01]  /*0ba0*/  UIADD3 UR14, UR14, 0x1, URZ ;  /* 0x000000010e0e7890 */ /* 0x000fe2000fffe03f */
[----:B------:R-:W-:-:S04]  /*0bb0*/  DEPBAR.LE SB0, 0x0 ;  /* 0x000080000000791a */ /* 0x000fc80000000000 */
[----:B------:R-:W-:Y:S01]  /*0bc0*/  UISETP.GE.AND UP0, UPT, UR14, 0x2, UPT ;  /* 0x000000020e00788c */ /* 0x000fe2000bf06270 */
[----:B------:R-:W-:Y:S01]  /*0bd0*/  BAR.SYNC.DEFER_BLOCKING 0x0 ;  /* 0x0000000000007b1d */ /* 0x000fe20000010000 */
[----:B------:R-:W-:Y:S01]  /*0be0*/  UIADD3 UR4, UR4, 0x1, URZ ;  /* 0x0000000104047890 */ /* 0x000fe2000fffe03f */
[C---:B------:R-:W-:Y:S01]  /*0bf0*/  ISETP.GE.U32.AND P0, PT, R16.reuse, 0xbe0, PT ;  /* 0x00000be01000780c */ /* 0x040fe20003f06070 */
[----:B------:R-:W-:Y:S01]  /*0c00*/  USEL UR14, UR14, URZ, !UP0 ;  /* 0x0000003f0e0e7287 */ /* 0x000fe2000c000000 */
[----:B------:R-:W-:Y:S02]  /*0c10*/  IMAD.MOV.U32 R9, RZ, RZ, R21 ;  /* 0x000000ffff097224 */ /* 0x000fe400078e0015 */
[----:B------:R-:W-:Y:S01]  /*0c20*/  UMOV UR11, 0x80000020 ;  /* 0x80000020000b7882 */ /* 0x000fe20000000000 */
[----:B------:R-:W-:Y:S01]  /*0c30*/  VIADD R16, R16, 0x20 ;  /* 0x0000002010107836 */ /* 0x000fe20000000000 */
[----:B--2---:R-:W-:Y:S01]  /*0c40*/  R2UR UR6, R8 ;  /* 0x00000000080672ca */ /* 0x004fe200000e0000 */
[----:B------:R-:W-:Y:S01]  /*0c50*/  IMAD.MOV.U32 R8, RZ, RZ, R18 ;  /* 0x000000ffff087224 */ /* 0x000fe200078e0012 */
[----:B------:R-:W-:Y:S01]  /*0c60*/  IADD3 R18, P4, R18, 0x40, RZ ;  /* 0x0000004012127810 */ /* 0x000fe20007f9e0ff */
[----:B------:R-:W-:-:S04]  /*0c70*/  WARPGROUP.ARRIVE ;  /* 0x00000000000079c5 */ /* 0x000fc80000000000 */
[----:B------:R-:W-:-:S06]  /*0c80*/  IMAD.X R21, RZ, RZ, R21, P4 ;  /* 0x000000ffff157224 */ /* 0x000fcc00020e0615 */
[----:B------:R-:W-:Y:S02]  /*0c90*/  USHF.L.U32 UR7, UR6, 0x6, URZ ;  /* 0x0000000606077899 */ /* 0x000fe4000800063f */
[----:B------:R-:W-:Y:S02]  /*0ca0*/  ULEA UR6, UR14, UR5, 0xd ;  /* 0x000000050e067291 */ /* 0x000fe4000f8e683f */
[----:B------:R-:W-:Y:S02]  /*0cb0*/  ULOP3.LUT UR7, UR7, 0x1c0, URZ, 0xc0, !UPT ;  /* 0x000001c007077892 */ /* 0x000fe4000f8ec03f */
[----:B------:R-:W-:Y:S02]  /*0cc0*/  USHF.R.U32.HI UR8, URZ, 0x4, UR6 ;  /* 0x000000043f087899 */ /* 0x000fe40008011606 */
[----:B------:R-:W-:Y:S02]  /*0cd0*/  UIADD3 UR6, UR6, 0x4000, URZ ;  /* 0x0000400006067890 */ /* 0x000fe4000fffe03f */
[----:B------:R-:W-:-:S02]  /*0ce0*/  ULOP3.LUT UR8, UR8, 0x3fff, URZ, 0xc0, !UPT ;  /* 0x00003fff08087892 */ /* 0x000fc4000f8ec03f */
[----:B------:R-:W-:Y:S02]  /*0cf0*/  USHF.R.U32.HI UR6, URZ, 0x4, UR6 ;  /* 0x000000043f067899 */ /* 0x000fe40008011606 */
[----:B------:R-:W-:Y:S02]  /*0d00*/  UIADD3 UR12, UP0, UR7, UR8, URZ ;  /* 0x00000008070c7290 */ /* 0x000fe4000ff1e03f */
[----:B------:R-:W-:Y:S02]  /*0d10*/  ULOP3.LUT UR6, UR6, 0x3fff, URZ, 0xc0, !UPT ;  /* 0x00003fff06067892 */ /* 0x000fe4000f8ec03f */
[----:B------:R-:W-:Y:S02]  /*0d20*/  UIADD3.X UR13, URZ, URZ, URZ, UP0, !UPT ;  /* 0x0000003f3f0d7290 */ /* 0x000fe400087fe43f */
[----:B------:R-:W-:Y:S02]  /*0d30*/  ULOP3.LUT UR10, UR6, 0x2000000, URZ, 0xfc, !UPT ;  /* 0x02000000060a7892 */ /* 0x000fe4000f8efc3f */
[----:B------:R-:W-:-:S02]  /*0d40*/  ULOP3.LUT UR8, UR12, 0x2000000, URZ, 0xfc, !UPT ;  /* 0x020000000c087892 */ /* 0x000fc4000f8efc3f */
[----:B------:R-:W-:Y:S01]  /*0d50*/  ULOP3.LUT UR9, UR13, 0x80000020, URZ, 0xfc, !UPT ;  /* 0x800000200d097892 */ /* 0x000fe2000f8efc3f */
[----:B------:R-:W-:Y:S01]  /*0d60*/  UMOV UR7, URZ ;  /* 0x0000003f00077c82 */ /* 0x000fe20008000000 */
[----:B------:R-:W-:-:S04]  /*0d70*/  UISETP.GE.AND UP0, UPT, UR4, 0x2, UPT ;  /* 0x000000020400788c */ /* 0x000fc8000bf06270 */
[----:B------:R-:W-:-:S03]  /*0d80*/  USEL UR4, UR4, URZ, !UP0 ;  /* 0x0000003f04047287 */ /* 0x000fc6000c000000 */
[----:B------:R-:W-:Y:S01]  /*0d90*/  HGMMA.64x128x16.F32.BF16 R24, gdesc[UR8], R24 ;  /* 0x01e00000081879f0 */ /* 0x000fe20008701818 */
[----:B------:R-:W-:Y:S01]  /*0da0*/  UMOV UR8, 0x2000002 ;  /* 0x0200000200087882 */ /* 0x000fe20000000000 */
[----:B------:R-:W-:Y:S02]  /*0db0*/  UMOV UR9, 0x80000020 ;  /* 0x8000002000097882 */ /* 0x000fe40000000000 */
[----:B------:R-:W-:Y:S02]  /*0dc0*/  UIADD3.64 UR10, UR6, UR8, URZ ;  /* 0x00000008060a7297 */ /* 0x000fe4000fffe03f */
[----:B------:R-:W-:Y:S02]  /*0dd0*/  UIADD3.64 UR8, UR12, UR8, URZ ;  /* 0x000000080c087297 */ /* 0x000fe4000fffe03f */
[----:B------:R-:W-:-:S06]  /*0de0*/  ULEA UR6, UR4, UR5, 0xd ;  /* 0x0000000504067291 */ /* 0x000fcc000f8e683f */
[----:B------:R-:W-:Y:S02]  /*0df0*/  LEA R13, R6, UR6, 0x1 ;  /* 0x00000006060d7c11 */ /* 0x000fe4000f8e08ff */
[----:B------:R-:W-:Y:S01]  /*0e00*/  LEA R15, R4, UR6, 0x1 ;  /* 0x00000006040f7c11 */ /* 0x000fe2000f8e08ff */
[----:B------:R-:W-:Y:S03]  /*0e10*/  HGMMA.64x128x16.F32.BF16 R24, gdesc[UR8], R24, gsb0 ;  /* 0x01e00000081879f0 */ /* 0x000fe60008001818 */
[----:B------:R-:W-:Y:S02]  /*0e20*/  WARPGROUP.DEPBAR.LE gsb0, 0x1 ;  /* 0x00008000000079c5 */ /* 0x000fe40000010100 */
[----:B------:R-:W-:Y:S06]  /*0e30*/  BAR.SYNC.DEFER_BLOCKING 0x0 ;  /* 0x0000000000007b1d */ /* 0x000fec0000010000 */
[----:B------:R-:W-:Y:S01]  /*0e40*/  @!PT LDS RZ, [RZ] ;  /* 0x00000000fffff984 */ /* 0x000fe20000000800 */
[----:B------:R-:W-:Y:S01]  /*0e50*/  @!PT LDS RZ, [RZ] ;  /* 0x00000000fffff984 */ /* 0x000fe20000000800 */
[----:B------:R-:W-:Y:S01]  /*0e60*/  @!PT LDS RZ, [RZ] ;  /* 0x00000000fffff984 */ /* 0x000fe20000000800 */
[----:B------:R2:W-:Y:S02]  /*0e70*/  LDGSTS.E.BYPASS.128 [R13], desc[UR16][R8.64], !P0 ;  /* 0x00000000080d7fae */ /* 0x0005e4000c101c50 */
[----:B--2---:R-:W-:Y:S01]  /*0e80*/  IMAD.MOV.U32 R8, RZ, RZ, R20 ;  /* 0x000000ffff087224 */ /* 0x004fe200078e0014 */
[----:B------:R-:W-:Y:S01]  /*0e90*/  IADD3 R20, P3, R20, 0x40, RZ ;  /* 0x0000004014147810 */ /* 0x000fe20007f7e0ff */
[----:B------:R-:W-:-:S04]  /*0ea0*/  IMAD.MOV.U32 R9, RZ, RZ, R23 ;  /* 0x000000ffff097224 */ /* 0x000fc800078e0017 */
[----:B------:R-:W-:Y:S01]  /*0eb0*/  IMAD.X R23, RZ, RZ, R23, P3 ;  /* 0x000000ffff177224 */ /* 0x000fe200018e0617 */
[----:B------:R2:W-:Y:S04]  /*0ec0*/  LDGSTS.E.BYPASS.128 [R15], desc[UR16][R8.64], !P0 ;  /* 0x00000000080f7fae */ /* 0x0005e8000c101c50 */
[----:B------:R-:W0:Y:S01]  /*0ed0*/  LDGDEPBAR ;  /* 0x00000000000079af */ /* 0x000e220000000000 */
[----:B--2---:R-:W-:Y:S01]  /*0ee0*/  IMAD.MOV.U32 R8, RZ, RZ, R22 ;  /* 0x000000ffff087224 */ /* 0x004fe200078e0016 */
[----:B------:R-:W-:Y:S01]  /*0ef0*/  IADD3 R22, P2, R22, 0x40, RZ ;  /* 0x0000004016167810 */ /* 0x000fe20007f5e0ff */
[----:B------:R-:W-:-:S04]  /*0f00*/  IMAD.MOV.U32 R9, RZ, RZ, R89 ;  /* 0x000000ffff097224 */ /* 0x000fc800078e0059 */
[----:B------:R-:W-:Y:S01]  /*0f10*/  IMAD.X R89, RZ, RZ, R89, P2 ;  /* 0x000000ffff597224 */ /* 0x000fe200010e0659 */
[----:B------:R2:W-:Y:S02]  /*0f20*/  LDGSTS.E.BYPASS.128 [R13+0x4000], desc[UR16][R8.64], !P0 ;  /* 0x04000000080d7fae */ /* 0x0005e4000c101c50 */
[----:B--2---:R-:W-:Y:S01]  /*0f30*/  IMAD.MOV.U32 R8, RZ, RZ, R88 ;  /* 0x000000ffff087224 */ /* 0x004fe200078e0058 */
[----:B------:R-:W-:Y:S01]  /*0f40*/  IADD3 R88, P1, R88, 0x40, RZ ;  /* 0x0000004058587810 */ /* 0x000fe20007f3e0ff */
[----:B------:R-:W-:-:S04]  /*0f50*/  IMAD.MOV.U32 R9, RZ, RZ, R91 ;  /* 0x000000ffff097224 */ /* 0x000fc800078e005b */
[----:B------:R-:W-:Y:S01]  /*0f60*/  IMAD.X R91, RZ, RZ, R91, P1 ;  /* 0x000000ffff5b7224 */ /* 0x000fe200008e065b */
[----:B------:R2:W-:Y:S04]  /*0f70*/  LDGSTS.E.BYPASS.128 [R15+0x4000], desc[UR16][R8.64], !P0 ;  /* 0x04000000080f7fae */ /* 0x0005e8000c101c50 */
[----:B------:R-:W0:Y:S01]  /*0f80*/  LDGDEPBAR ;  /* 0x00000000000079af */ /* 0x000e220000000000 */
[----:B------:R-:W-:Y:S05]  /*0f90*/  @!P0 BRA `(.L_x_0) ;  /* 0xfffffff800fc8947 */ /* 0x000fea000383ffff */
[----:B------:R-:W-:Y:S02]  /*0fa0*/  WARPGROUP.DEPBAR.LE gsb0, 0x0 ;  /* 0x00008000000079c5 */ /* 0x000fe40000010000 */
[----:B------:R-:W-:-:S04]  /*0fb0*/  DEPBAR.LE SB0, 0x0 ;  /* 0x000080000000791a */ /* 0x000fc80000000000 */
[----:B------:R-:W-:Y:S02]  /*0fc0*/  SHF.R.U32.HI R4, RZ, 0x1, R7 ;  /* 0x00000001ff047819 */ /* 0x000fe40000011607 */
[----:B------:R-:W-:Y:S02]  /*0fd0*/  LOP3.LUT R10, R10, 0x7, RZ, 0xc0, !PT ;  /* 0x000000070a0a7812 */ /* 0x000fe400078ec0ff */
[----:B------:R-:W-:Y:S02]  /*0fe0*/  LOP3.LUT R7, R7, 0xf, RZ, 0xc0, !PT ;  /* 0x0000000f07077812 */ /* 0x000fe400078ec0ff */
[----:B------:R-:W-:Y:S01]  /*0ff0*/  LOP3.LUT R4, R4, 0x8, RZ, 0xc0, !PT ;  /* 0x0000000804047812 */ /* 0x000fe200078ec0ff */
[----:B------:R-:W-:Y:S01]  /*1000*/  IMAD.SHL.U32 R6, R10, 0x2, RZ ;  /* 0x000000020a067824 */ /* 0x000fe200078e00ff */
[----:B------:R-:W-:Y:S02]  /*1010*/  F2FP.BF16.F32.PACK_AB R24, R25, R24 ;  /* 0x000000181918723e */ /* 0x000fe400000010ff */
[----:B------:R-:W-:Y:S01]  /*1020*/  F2FP.BF16.F32.PACK_AB R25, R27, R26 ;  /* 0x0000001a1b19723e */ /* 0x000fe200000010ff */
[----:B------:R-:W-:Y:S01]  /*1030*/  IMAD R7, R7, 0x88, R4 ;  /* 0x0000008807077824 */ /* 0x000fe200078e0204 */
[----:B------:R-:W-:-:S02]  /*1040*/  LOP3.LUT R11, R6, R11, RZ, 0xfc, !PT ;  /* 0x0000000b060b7212 */ /* 0x000fc400078efcff */
[----:B------:R-:W-:Y:S01]  /*1050*/  LOP3.LUT R4, R2, 0x78, RZ, 0xc0, !PT ;  /* 0x0000007802047812 */ /* 0x000fe200078ec0ff */
[----:B------:R-:W-:Y:S01]  /*1060*/  IMAD R7, R10, 0x880, R7 ;  /* 0x000008800a077824 */ /* 0x000fe200078e0207 */
[----:B------:R-:W-:Y:S02]  /*1070*/  F2FP.BF16.F32.PACK_AB R32, R33, R32 ;  /* 0x000000202120723e */ /* 0x000fe400000010ff */
[----:B------:R-:W-:Y:S01]  /*1080*/  F2FP.BF16.F32.PACK_AB R26, R29, R28 ;  /* 0x0000001c1d1a723e */ /* 0x000fe200000010ff */
[----:B------:R-:W-:Y:S01]  /*1090*/  IMAD R11, R11, 0x88, R4 ;  /* 0x000000880b0b7824 */ /* 0x000fe200078e0204 */
[----:B------:R-:W-:Y:S02]  /*10a0*/  F2FP.BF16.F32.PACK_AB R27, R31, R30 ;  /* 0x0000001e1f1b723e */ /* 0x000fe400000010ff */
[----:B------:R-:W-:Y:S02]  /*10b0*/  F2FP.BF16.F32.PACK_AB R33, R35, R34 ;  /* 0x000000222321723e */ /* 0x000fe400000010ff */
[----:B------:R-:W-:-:S02]  /*10c0*/  F2FP.BF16.F32.PACK_AB R40, R41, R40 ;  /* 0x000000282928723e */ /* 0x000fc400000010ff */
[----:B------:R-:W-:Y:S01]  /*10d0*/  LEA R4, R7, UR5, 0x1 ;  /* 0x0000000507047c11 */ /* 0x000fe2000f8e08ff */
[----:B------:R-:W-:Y:S01]  /*10e0*/  BAR.SYNC.DEFER_BLOCKING 0x0 ;  /* 0x0000000000007b1d */ /* 0x000fe20000010000 */
[----:B------:R-:W-:Y:S02]  /*10f0*/  F2FP.BF16.F32.PACK_AB R34, R37, R36 ;  /* 0x000000242522723e */ /* 0x000fe400000010ff */
[----:B------:R-:W-:Y:S02]  /*1100*/  F2FP.BF16.F32.PACK_AB R35, R39, R38 ;  /* 0x000000262723723e */ /* 0x000fe400000010ff */
[----:B------:R-:W-:-:S03]  /*1110*/  F2FP.BF16.F32.PACK_AB R41, R43, R42 ;  /* 0x0000002a2b29723e */ /* 0x000fc600000010ff */
[----:B------:R-:W3:Y:S01]  /*1120*/  LDC.64 R6, c[0x0][0x220] ;  /* 0x00008800ff067b82 */ /* 0x000ee20000000a00 */
[----:B------:R-:W-:Y:S02]  /*1130*/  F2FP.BF16.F32.PACK_AB R48, R49, R48 ;  /* 0x000000303130723e */ /* 0x000fe400000010ff */
[----:B------:R-:W-:Y:S02]  /*1140*/  F2FP.BF16.F32.PACK_AB R42, R45, R44 ;  /* 0x0000002c2d2a723e */ /* 0x000fe400000010ff */
[----:B------:R-:W-:Y:S02]  /*1150*/  F2FP.BF16.F32.PACK_AB R43, R47, R46 ;  /* 0x0000002e2f2b723e */ /* 0x000fe400000010ff */
[----:B------:R-:W-:Y:S02]  /*1160*/  F2FP.BF16.F32.PACK_AB R49, R51, R50 ;  /* 0x000000323331723e */ /* 0x000fe400000010ff */
[----:B------:R-:W-:Y:S02]  /*1170*/  F2FP.BF16.F32.PACK_AB R56, R57, R56 ;  /* 0x000000383938723e */ /* 0x000fe400000010ff */
[----:B------:R-:W-:-:S02]  /*1180*/  F2FP.BF16.F32.PACK_AB R50, R53, R52 ;  /* 0x000000343532723e */ /* 0x000fc400000010ff */
[----:B------:R-:W-:Y:S02]  /*1190*/  F2FP.BF16.F32.PACK_AB R51, R55, R54 ;  /* 0x000000363733723e */ /* 0x000fe400000010ff */
[----:B------:R-:W-:Y:S02]  /*11a0*/  F2FP.BF16.F32.PACK_AB R57, R59, R58 ;  /* 0x0000003a3b39723e */ /* 0x000fe400000010ff */
[----:B------:R-:W-:Y:S01]  /*11b0*/  F2FP.BF16.F32.PACK_AB R64, R65, R64 ;  /* 0x000000404140723e */ /* 0x000fe200000010ff */
[----:B------:R-:W-:Y:S01]  /*11c0*/  STSM.16.M88.4 [R4], R24 ;  /* 0x0000001804007844 */ /* 0x000fe20000000200 */
[----:B------:R-:W-:Y:S02]  /*11d0*/  F2FP.BF16.F32.PACK_AB R58, R61, R60 ;  /* 0x0000003c3d3a723e */ /* 0x000fe400000010ff */
[----:B------:R-:W-:Y:S01]  /*11e0*/  F2FP.BF16.F32.PACK_AB R59, R63, R62 ;  /* 0x0000003e3f3b723e */ /* 0x000fe200000010ff */
[----:B------:R4:W-:Y:S01]  /*11f0*/  STSM.16.M88.4 [R4+0x20], R32 ;  /* 0x0000202004007844 */ /* 0x0009e20000000200 */
[----:B------:R-:W-:-:S02]  /*1200*/  F2FP.BF16.F32.PACK_AB R65, R67, R66 ;  /* 0x000000424341723e */ /* 0x000fc400000010ff */
[----:B------:R-:W-:Y:S01]  /*1210*/  F2FP.BF16.F32.PACK_AB R72, R73, R72 ;  /* 0x000000484948723e */ /* 0x000fe200000010ff */
[----:B------:R-:W-:Y:S01]  /*1220*/  STSM.16.M88.4 [R4+0x40], R40 ;  /* 0x0000402804007844 */ /* 0x000fe20000000200 */
[----:B------:R-:W-:Y:S02]  /*1230*/  F2FP.BF16.F32.PACK_AB R66, R69, R68 ;  /* 0x000000444542723e */ /* 0x000fe400000010ff */
[----:B------:R-:W-:Y:S01]  /*1240*/  F2FP.BF16.F32.PACK_AB R67, R71, R70 ;  /* 0x000000464743723e */ /* 0x000fe200000010ff */
[----:B------:R-:W-:Y:S01]  /*1250*/  STSM.16.M88.4 [R4+0x60], R48 ;  /* 0x0000603004007844 */ /* 0x000fe20000000200 */
[----:B------:R-:W-:Y:S02]  /*1260*/  F2FP.BF16.F32.PACK_AB R73, R75, R74 ;  /* 0x0000004a4b49723e */ /* 0x000fe400000010ff */
[----:B------:R-:W-:Y:S01]  /*1270*/  F2FP.BF16.F32.PACK_AB R80, R81, R80 ;  /* 0x000000505150723e */ /* 0x000fe200000010ff */
[----:B------:R-:W-:Y:S01]  /*1280*/  STSM.16.M88.4 [R4+0x80], R56 ;  /* 0x0000803804007844 */ /* 0x000fe20000000200 */
[----:B------:R-:W-:-:S02]  /*1290*/  F2FP.BF16.F32.PACK_AB R74, R77, R76 ;  /* 0x0000004c4d4a723e */ /* 0x000fc400000010ff */
[----:B------:R-:W-:Y:S01]  /*12a0*/  F2FP.BF16.F32.PACK_AB R75, R79, R78 ;  /* 0x0000004e4f4b723e */ /* 0x000fe200000010ff */
[----:B------:R-:W-:Y:S01]  /*12b0*/  STSM.16.M88.4 [R4+0xa0], R64 ;  /* 0x0000a04004007844 */ /* 0x000fe20000000200 */
[----:B------:R-:W-:Y:S02]  /*12c0*/  F2FP.BF16.F32.PACK_AB R81, R83, R82 ;  /* 0x000000525351723e */ /* 0x000fe400000010ff */
[----:B------:R-:W-:Y:S01]  /*12d0*/  F2FP.BF16.F32.PACK_AB R82, R85, R84 ;  /* 0x000000545552723e */ /* 0x000fe200000010ff */
[----:B------:R-:W-:Y:S01]  /*12e0*/  STSM.16.M88.4 [R4+0xc0], R72 ;  /* 0x0000c04804007844 */ /* 0x000fe20000000200 */
[----:B------:R-:W-:Y:S02]  /*12f0*/  F2FP.BF16.F32.PACK_AB R83, R87, R86 ;  /* 0x000000565753723e */ /* 0x000fe400000010ff */
[----:B------:R-:W-:Y:S02]  /*1300*/  LEA R36, R11, UR5, 0x1 ;  /* 0x000000050b247c11 */ /* 0x000fe4000f8e08ff */
[----:B------:R-:W-:Y:S01]  /*1310*/  LOP3.LUT R2, R3, 0x78, R2, 0xf8, !PT ;  /* 0x0000007803027812 */ /* 0x000fe200078ef802 */
[----:B------:R5:W-:Y:S01]  /*1320*/  STSM.16.M88.4 [R4+0xe0], R80 ;  /* 0x0000e05004007844 */ /* 0x000be20000000200 */
[C---:B------:R-:W-:Y:S01]  /*1330*/  LOP3.LUT R3, R5.reuse, 0x10, RZ, 0xfc, !PT ;  /* 0x0000001005037812 */ /* 0x040fe200078efcff */
[----:B------:R-:W-:Y:S01]  /*1340*/  BAR.SYNC.DEFER_BLOCKING 0x0 ;  /* 0x0000000000007b1d */ /* 0x000fe20000010000 */
[----:B------:R-:W-:Y:S01]  /*1350*/  ISETP.GE.AND P0, PT, R2, 0xc00, PT ;  /* 0x00000c000200780c */ /* 0x000fe20003f06270 */
[C---:B------:R-:W-:Y:S01]  /*1360*/  IMAD R37, R5.reuse, 0xc00, R2 ;  /* 0x00000c0005257824 */ /* 0x040fe200078e0202 */
[----:B------:R-:W-:-:S02]  /*1370*/  LOP3.LUT R29, R5, 0x20, RZ, 0xfc, !PT ;  /* 0x00000020051d7812 */ /* 0x000fc400078efcff */
[-C--:B------:R-:W-:Y:S01]  /*1380*/  ISETP.LT.AND P1, PT, R5, R0.reuse, !P0 ;  /* 0x000000000500720c */ /* 0x080fe20004721270 */
[----:B----4-:R-:W-:Y:S01]  /*1390*/  VIADD R35, R37, 0xc000 ;  /* 0x0000c00025237836 */ /* 0x010fe20000000000 */
[----:B------:R-:W-:Y:S01]  /*13a0*/  LOP3.LUT R31, R5, 0x30, RZ, 0xfc, !PT ;  /* 0x00000030051f7812 */ /* 0x000fe200078efcff */
[----:B------:R-:W-:Y:S01]  /*13b0*/  VIADD R39, R37, 0x48000 ;  /* 0x0004800025277836 */ /* 0x000fe20000000000 */
[----:B------:R-:W-:Y:S02]  /*13c0*/  LOP3.LUT R33, R5, 0x40, RZ, 0xfc, !PT ;  /* 0x0000004005217812 */ /* 0x000fe400078efcff */
[-C--:B------:R-:W-:Y:S01]  /*13d0*/  ISETP.LT.AND P6, PT, R3, R0.reuse, !P0 ;  /* 0x000000000300720c */ /* 0x080fe200047c1270 */
[----:B---3--:R-:W-:Y:S01]  /*13e0*/  IMAD.WIDE R2, R37, 0x2, R6 ;  /* 0x0000000225027825 */ /* 0x008fe200078e0206 */
[-C--:B------:R-:W-:Y:S02]  /*13f0*/  ISETP.LT.AND P5, PT, R29, R0.reuse, !P0 ;  /* 0x000000001d00720c */ /* 0x080fe400047a1270 */
[----:B------:R-:W-:-:S02]  /*1400*/  ISETP.LT.AND P4, PT, R31, R0, !P0 ;  /* 0x000000001f00720c */ /* 0x000fc40004781270 */
[----:B------:R-:W-:Y:S02]  /*1410*/  LOP3.LUT R29, R5, 0x50, RZ, 0xfc, !PT ;  /* 0x00000050051d7812 */ /* 0x000fe400078efcff */
[-C--:B------:R-:W-:Y:S02]  /*1420*/  ISETP.LT.AND P3, PT, R33, R0.reuse, !P0 ;  /* 0x000000002100720c */ /* 0x080fe40004761270 */
[C---:B------:R-:W-:Y:S02]  /*1430*/  LOP3.LUT R31, R5.reuse, 0x60, RZ, 0xfc, !PT ;  /* 0x00000060051f7812 */ /* 0x040fe400078efcff */
[----:B------:R-:W-:Y:S01]  /*1440*/  LOP3.LUT R33, R5, 0x70, RZ, 0xfc, !PT ;  /* 0x0000007005217812 */ /* 0x000fe200078efcff */
[----:B------:R-:W3:Y:S01]  /*1450*/  LDS.128 R44, [R36] ;  /* 0x00000000242c7984 */ /* 0x000ee20000000c00 */
[----:B------:R-:W-:Y:S01]  /*1460*/  ISETP.LT.AND P2, PT, R29, R0, !P0 ;  /* 0x000000001d00720c */ /* 0x000fe20004741270 */
[----:B------:R-:W-:Y:S02]  /*1470*/  VIADD R29, R37, 0x18000 ;  /* 0x00018000251d7836 */ /* 0x000fe40000000000 */
[----:B------:R-:W4:Y:S01]  /*1480*/  LDS.128 R52, [R36+0x1100] ;  /* 0x0011000024347984 */ /* 0x000f220000000c00 */
[----:B--2--5:R-:W-:-:S03]  /*1490*/  IMAD.WIDE R4, R35, 0x2, R6 ;  /* 0x0000000223047825 */ /* 0x024fc600078e0206 */
[----:B------:R-:W2:Y:S01]  /*14a0*/  LDS.128 R24, [R36+0x2200] ;  /* 0x0022000024187984 */ /* 0x000ea20000000c00 */
[----:B------:R-:W-:Y:S02]  /*14b0*/  VIADD R35, R37, 0x3c000 ;  /* 0x0003c00025237836 */ /* 0x000fe40000000000 */
[--C-:B------:R-:W-:Y:S01]  /*14c0*/  IMAD.WIDE R28, R29, 0x2, R6.reuse ;  /* 0x000000021d1c7825 */ /* 0x100fe200078e0206 */
[----:B------:R-:W5:Y:S04]  /*14d0*/  LDS.128 R20, [R36+0x3300] ;  /* 0x0033000024147984 */ /* 0x000f680000000c00 */
[----:B------:R-:W5:Y:S04]  /*14e0*/  LDS.128 R16, [R36+0x4400] ;  /* 0x0044000024107984 */ /* 0x000f680000000c00 */
[----:B------:R-:W5:Y:S04]  /*14f0*/  LDS.128 R12, [R36+0x5500] ;  /* 0x00550000240c7984 */ /* 0x000f680000000c00 */
[----:B------:R-:W5:Y:S04]  /*1500*/  LDS.128 R8, [R36+0x6600] ;  /* 0x0066000024087984 */ /* 0x000f680000000c00 */
[----:B---3--:R3:W-:Y:S01]  /*1510*/  @P1 STG.E.128 desc[UR16][R2.64], R44 ;  /* 0x0000002c02001986 */ /* 0x0087e2000c101d10 */
[-C--:B------:R-:W-:Y:S01]  /*1520*/  ISETP.LT.AND P1, PT, R31, R0.reuse, !P0 ;  /* 0x000000001f00720c */ /* 0x080fe20004721270 */
[----:B------:R-:W-:Y:S01]  /*1530*/  VIADD R31, R37, 0x24000 ;  /* 0x00024000251f7836 */ /* 0x000fe20000000000 */
[----:B------:R-:W-:Y:S01]  /*1540*/  ISETP.LT.AND P0, PT, R33, R0, !P0 ;  /* 0x000000002100720c */ /* 0x000fe20004701270 */
[----:B------:R-:W-:Y:S01]  /*1550*/  VIADD R33, R37, 0x30000 ;  /* 0x0003000025217836 */ /* 0x000fe20000000000 */
[----:B----4-:R4:W-:Y:S01]  /*1560*/  @P6 STG.E.128 desc[UR16][R4.64], R52 ;  /* 0x0000003404006986 */ /* 0x0109e2000c101d10 */
[----:B------:R-:W-:-:S03]  /*1570*/  IMAD.WIDE R30, R31, 0x2, R6 ;  /* 0x000000021f1e7825 */ /* 0x000fc600078e0206 */
[----:B--2---:R4:W-:Y:S04]  /*1580*/  @P5 STG.E.128 desc[UR16][R28.64], R24 ;  /* 0x000000181c005986 */ /* 0x0049e8000c101d10 */
[----:B-1---5:R4:W-:Y:S01]  /*1590*/  @P4 STG.E.128 desc[UR16][R30.64], R20 ;  /* 0x000000141e004986 */ /* 0x0229e2000c101d10 */
[----:B---3--:R-:W-:-:S04]  /*15a0*/  IMAD.WIDE R2, R33, 0x2, R6 ;  /* 0x0000000221027825 */ /* 0x008fc800078e0206 */
[--C-:B------:R-:W-:Y:S01]  /*15b0*/  IMAD.WIDE R32, R35, 0x2, R6.reuse ;  /* 0x0000000223207825 */ /* 0x100fe200078e0206 */
[----:B------:R4:W-:Y:S03]  /*15c0*/  @P3 STG.E.128 desc[UR16][R2.64], R16 ;  /* 0x0000001002003986 */ /* 0x0009e6000c101d10 */
[----:B------:R-:W-:Y:S01]  /*15d0*/  IMAD.WIDE R34, R39, 0x2, R6 ;  /* 0x0000000227227825 */ /* 0x000fe200078e0206 */
[----:B------:R4:W-:Y:S04]  /*15e0*/  @P2 STG.E.128 desc[UR16][R32.64], R12 ;  /* 0x0000000c20002986 */ /* 0x0009e8000c101d10 */
[----:B------:R4:W-:Y:S01]  /*15f0*/  @P1 STG.E.128 desc[UR16][R34.64], R8 ;  /* 0x0000000822001986 */ /* 0x0009e2000c101d10 */
[----:B------:R-:W-:Y:S05]  /*1600*/  @!P0 EXIT ;  /* 0x000000000000894d */ /* 0x000fea0003800000 */
[----:B----4-:R-:W1:Y:S01]  /*1610*/  LDS.128 R8, [R36+0x7700] ;  /* 0x0077000024087984 */ /* 0x010e620000000c00 */
[----:B------:R-:W-:-:S04]  /*1620*/  VIADD R37, R37, 0x54000 ;  /* 0x0005400025257836 */ /* 0x000fc80000000000 */
[----:B------:R-:W-:-:S05]  /*1630*/  IMAD.WIDE R6, R37, 0x2, R6 ;  /* 0x0000000225067825 */ /* 0x000fca00078e0206 */
[----:B-1----:R-:W-:Y:S01]  /*1640*/  STG.E.128 desc[UR16][R6.64], R8 ;  /* 0x0000000806007986 */ /* 0x002fe2000c101d10 */
[----:B------:R-:W-:Y:S05]  /*1650*/  EXIT ;  /* 0x000000000000794d */ /* 0x000fea0003800000 */
.L_x_1:
[----:B------:R-:W-:-:S00]  /*1660*/  BRA `(.L_x_1) ;  /* 0xfffffffc00fc7947 */ /* 0x000fc0000383ffff */
[----:B------:R-:W-:-:S00]  /*1670*/  NOP ;  /* 0x0000000000007918 */ /* 0x000fc00000000000 */
        /* <DEDUP_REMOVED lines=8> */
.L_x_2:


//--------------------- .nv.shared.triton_mm      --------------------------
	.section	.nv.shared.triton_mm,"aw",@nobits
	.sectionflags	@""
	.align	16
	.zero		1024


//--------------------- .nv.constant0.triton_mm   --------------------------
	.section	.nv.constant0.triton_mm,"a",@progbits
	.sectionflags	@""
	.align	4
.nv.constant0.triton_mm:
	.zero		556
